	.headerflags	@"EF_CUDA_TEXMODE_UNIFIED EF_CUDA_64BIT_ADDRESS EF_CUDA_ACCELERATORS EF_CUDA_SM90 EF_CUDA_VIRTUAL_SM(EF_CUDA_SM90)"
	.elftype	@"ET_EXEC"


//--------------------- .nv.info                  --------------------------
	.section	.nv.info,"",@"SHT_CUDA_INFO"
	.align	4


	//----- nvinfo : EIATTR_REGCOUNT
	.align		4
        /*0000*/ 	.byte	0x04, 0x2f
        /*0002*/ 	.short	(.L_3 - .L_2)
	.align		4
.L_2:
        /*0004*/ 	.word	index@(triton_poi_fused__native_batch_norm_legit_no_training_relu_28)
        /*0008*/ 	.word	0x00000020


	//----- nvinfo : EIATTR_MIN_STACK_SIZE
	.align		4
.L_3:
        /*000c*/ 	.byte	0x04, 0x12
        /*000e*/ 	.short	(.L_5 - .L_4)
	.align		4
.L_4:
        /*0010*/ 	.word	index@(triton_poi_fused__native_batch_norm_legit_no_training_relu_28)
        /*0014*/ 	.word	0x00000000


	//----- nvinfo : EIATTR_FRAME_SIZE
	.align		4
.L_5:
        /*0018*/ 	.byte	0x04, 0x11
        /*001a*/ 	.short	(.L_7 - .L_6)
	.align		4
.L_6:
        /*001c*/ 	.word	index@(triton_poi_fused__native_batch_norm_legit_no_training_relu_28)
        /*0020*/ 	.word	0x00000000


	//----- nvinfo : EIATTR_MIN_STACK_SIZE
	.align		4
.L_7:
        /*0024*/ 	.byte	0x04, 0x12
        /*0026*/ 	.short	(.L_9 - .L_8)
	.align		4
.L_8:
        /*0028*/ 	.word	index@(triton_poi_fused__native_batch_norm_legit_no_training_relu_28)
        /*002c*/ 	.word	0x00000000
.L_9:


//--------------------- .nv.info.triton_poi_fused__native_batch_norm_legit_no_training_relu_28 --------------------------
	.section	.nv.info.triton_poi_fused__native_batch_norm_legit_no_training_relu_28,"",@"SHT_CUDA_INFO"
	.sectionflags	@""
	.align	4


	//----- nvinfo : EIATTR_CUDA_API_VERSION
	.align		4
        /*0000*/ 	.byte	0x04, 0x37
        /*0002*/ 	.short	(.L_11 - .L_10)
.L_10:
        /*0004*/ 	.word	0x0000007c


	//----- nvinfo : EIATTR_KPARAM_INFO
	.align		4
.L_11:
        /*0008*/ 	.byte	0x04, 0x17
        /*000a*/ 	.short	(.L_13 - .L_12)
.L_12:
        /*000c*/ 	.word	0x00000000
        /*0010*/ 	.short	0x0006
        /*0012*/ 	.short	0x0030
        /*0014*/ 	.byte	0x00, 0xf0, 0x11, 0x00


	//----- nvinfo : EIATTR_KPARAM_INFO
	.align		4
.L_13:
        /*0018*/ 	.byte	0x04, 0x17
        /*001a*/ 	.short	(.L_15 - .L_14)
.L_14:
        /*001c*/ 	.word	0x00000000
        /*0020*/ 	.short	0x0005
        /*0022*/ 	.short	0x0028
        /*0024*/ 	.byte	0x00, 0xf4, 0x21, 0x00


	//----- nvinfo : EIATTR_KPARAM_INFO
	.align		4
.L_15:
        /*0028*/ 	.byte	0x04, 0x17
        /*002a*/ 	.short	(.L_17 - .L_16)
.L_16:
        /*002c*/ 	.word	0x00000000
        /*0030*/ 	.short	0x0004
        /*0032*/ 	.short	0x0020
        /*0034*/ 	.byte	0x00, 0xf4, 0x21, 0x00


	//----- nvinfo : EIATTR_KPARAM_INFO
	.align		4
.L_17:
        /*0038*/ 	.byte	0x04, 0x17
        /*003a*/ 	.short	(.L_19 - .L_18)
.L_18:
        /*003c*/ 	.word	0x00000000
        /*0040*/ 	.short	0x0003
        /*0042*/ 	.short	0x0018
        /*0044*/ 	.byte	0x00, 0xf4, 0x21, 0x00


	//----- nvinfo : EIATTR_KPARAM_INFO
	.align		4
.L_19:
        /*0048*/ 	.byte	0x04, 0x17
        /*004a*/ 	.short	(.L_21 - .L_20)
.L_20:
        /*004c*/ 	.word	0x00000000
        /*0050*/ 	.short	0x0002
        /*0052*/ 	.short	0x0010
        /*0054*/ 	.byte	0x00, 0xf4, 0x21, 0x00


	//----- nvinfo : EIATTR_KPARAM_INFO
	.align		4
.L_21:
        /*0058*/ 	.byte	0x04, 0x17
        /*005a*/ 	.short	(.L_23 - .L_22)
.L_22:
        /*005c*/ 	.word	0x00000000
        /*0060*/ 	.short	0x0001
        /*0062*/ 	.short	0x0008
        /*0064*/ 	.byte	0x00, 0xf4, 0x21, 0x00


	//----- nvinfo : EIATTR_KPARAM_INFO
	.align		4
.L_23:
        /*0068*/ 	.byte	0x04, 0x17
        /*006a*/ 	.short	(.L_25 - .L_24)
.L_24:
        /*006c*/ 	.word	0x00000000
        /*0070*/ 	.short	0x0000
        /*0072*/ 	.short	0x0000
        /*0074*/ 	.byte	0x00, 0xf4, 0x21, 0x00


	//----- nvinfo : EIATTR_SPARSE_MMA_MASK
	.align		4
.L_25:
        /*0078*/ 	.byte	0x03, 0x50
        /*007a*/ 	.short	0x0000


	//----- nvinfo : EIATTR_MAXREG_COUNT
	.align		4
        /*007c*/ 	.byte	0x03, 0x1b
        /*007e*/ 	.short	0x00ff


	//----- nvinfo : EIATTR_EXIT_INSTR_OFFSETS
	.align		4
        /*0080*/ 	.byte	0x04, 0x1c
        /*0082*/ 	.short	(.L_27 - .L_26)


	//   ....[0]....
.L_26:
        /*0084*/ 	.word	0x00000710


	//----- nvinfo : EIATTR_REQNTID
	.align		4
.L_27:
        /*0088*/ 	.byte	0x04, 0x10
        /*008a*/ 	.short	(.L_29 - .L_28)
.L_28:
        /*008c*/ 	.word	0x00000080
        /*0090*/ 	.word	0x00000001
        /*0094*/ 	.word	0x00000001


	//----- nvinfo : EIATTR_CBANK_PARAM_SIZE
	.align		4
.L_29:
        /*0098*/ 	.byte	0x03, 0x19
        /*009a*/ 	.short	0x0034


	//----- nvinfo : EIATTR_PARAM_CBANK
	.align		4
        /*009c*/ 	.byte	0x04, 0x0a
        /*009e*/ 	.short	(.L_31 - .L_30)
	.align		4
.L_30:
        /*00a0*/ 	.word	index@(.nv.constant0.triton_poi_fused__native_batch_norm_legit_no_training_relu_28)
        /*00a4*/ 	.short	0x0210
        /*00a6*/ 	.short	0x0034


	//----- nvinfo : EIATTR_SW_WAR
	.align		4
.L_31:
        /*00a8*/ 	.byte	0x04, 0x36
        /*00aa*/ 	.short	(.L_33 - .L_32)
.L_32:
        /*00ac*/ 	.word	0x00000008
.L_33:


//--------------------- .nv.callgraph             --------------------------
	.section	.nv.callgraph,"",@"SHT_CUDA_CALLGRAPH"
	.align	4
	.sectionentsize	8
	.align		4
        /*0000*/ 	.word	0x00000000
	.align		4
        /*0004*/ 	.word	0xffffffff
	.align		4
        /*0008*/ 	.word	0x00000000
	.align		4
        /*000c*/ 	.word	0xfffffffe
	.align		4
        /*0010*/ 	.word	0x00000000
	.align		4
        /*0014*/ 	.word	0xfffffffd
	.align		4
        /*0018*/ 	.word	0x00000000
	.align		4
        /*001c*/ 	.word	0xfffffffc


//--------------------- .nv.constant4             --------------------------
	.section	.nv.constant4,"a",@progbits
	.align	8
	.align		8
.nv.constant4:
        /*0000*/ 	.dword	_$_str
	.align		8
        /*0008*/ 	.dword	_$_str_$_2


//--------------------- .text.triton_poi_fused__native_batch_norm_legit_no_training_relu_28 --------------------------
	.section	.text.triton_poi_fused__native_batch_norm_legit_no_training_relu_28,"ax",@progbits
	.align	128
        .global         triton_poi_fused__native_batch_norm_legit_no_training_relu_28
        .type           triton_poi_fused__native_batch_norm_legit_no_training_relu_28,@function
        .size           triton_poi_fused__native_batch_norm_legit_no_training_relu_28,(.L_x_1 - triton_poi_fused__native_batch_norm_legit_no_training_relu_28)
        .other          triton_poi_fused__native_batch_norm_legit_no_training_relu_28,@"STO_CUDA_ENTRY STV_DEFAULT"
triton_poi_fused__native_batch_norm_legit_no_training_relu_28:
.text.triton_poi_fused__native_batch_norm_legit_no_training_relu_28:
[----:B------:R-:W-:Y:S01]  /*0000*/  LDC R1, c[0x0][0x28] ;  /* 0x00000a00ff017b82 */ /* 0x000fe20000000800 */
[----:B------:R-:W1:Y:S07]  /*0010*/  S2R R0, SR_TID.X ;  /* 0x0000000000007919 */ /* 0x000e6e0000002100 */
[----:B------:R-:W2:Y:S01]  /*0020*/  LDC.64 R4, c[0x0][0x220] ;  /* 0x00008800ff047b82 */ /* 0x000ea20000000a00 */
[----:B------:R-:W-:Y:S01]  /*0030*/  ULDC.64 UR4, c[0x0][0x208] ;  /* 0x0000820000047ab9 */ /* 0x000fe20000000a00 */
[----:B------:R-:W3:Y:S06]  /*0040*/  S2R R7, SR_CTAID.X ;  /* 0x0000000000077919 */ /* 0x000eec0000002500 */
[----:B------:R-:W4:Y:S08]  /*0050*/  LDC.64 R12, c[0x0][0x218] ;  /* 0x00008600ff0c7b82 */ /* 0x000f300000000a00 */
[----:B------:R-:W5:Y:S08]  /*0060*/  LDC.64 R22, c[0x0][0x210] ;  /* 0x00008400ff167b82 */ /* 0x000f700000000a00 */
[----:B------:R-:W5:Y:S01]  /*0070*/  LDC.64 R20, c[0x0][0x228] ;  /* 0x00008a00ff147b82 */ /* 0x000f620000000a00 */
[----:B-1----:R-:W-:-:S07]  /*0080*/  SHF.L.U32 R0, R0, 0x2, RZ ;  /* 0x0000000200007819 */ /* 0x002fce00000006ff */
[----:B------:R-:W1:Y:S01]  /*0090*/  LDC.64 R24, c[0x0][0x230] ;  /* 0x00008c00ff187b82 */ /* 0x000e620000000a00 */
[----:B---3--:R-:W-:Y:S02]  /*00a0*/  SHF.R.S32.HI R3, RZ, 0x15, R7 ;  /* 0x00000015ff037819 */ /* 0x008fe40000011407 */
[----:B------:R-:W-:Y:S02]  /*00b0*/  LOP3.LUT R0, R0, 0x1fc, RZ, 0xc0, !PT ;  /* 0x000001fc00007812 */ /* 0x000fe400078ec0ff */
[----:B------:R-:W-:Y:S02]  /*00c0*/  SGXT R3, R3, 0x1 ;  /* 0x000000010303781a */ /* 0x000fe40000000200 */
[----:B------:R-:W-:-:S04]  /*00d0*/  LEA R0, R7, R0, 0xa ;  /* 0x0000000007007211 */ /* 0x000fc800078e50ff */
[----:B------:R-:W-:-:S04]  /*00e0*/  LEA.HI R3, R3, R0, RZ, 0x5 ;  /* 0x0000000003037211 */ /* 0x000fc800078f28ff */
[----:B------:R-:W-:-:S04]  /*00f0*/  LOP3.LUT R3, R3, 0xffffffe0, RZ, 0xc0, !PT ;  /* 0xffffffe003037812 */ /* 0x000fc800078ec0ff */
[----:B------:R-:W-:-:S05]  /*0100*/  IADD3 R3, R0, -R3, RZ ;  /* 0x8000000300037210 */ /* 0x000fca0007ffe0ff */
[----:B--2---:R-:W-:-:S06]  /*0110*/  IMAD.WIDE R4, R3, 0x4, R4 ;  /* 0x0000000403047825 */ /* 0x004fcc00078e0204 */
[----:B------:R-:W2:Y:S01]  /*0120*/  LDG.E.EL.128 R4, desc[UR4][R4.64] ;  /* 0x0000000404047981 */ /* 0x000ea2000c2e1d00 */
[----:B----4-:R-:W-:-:S04]  /*0130*/  IMAD.WIDE R12, R3, 0x4, R12 ;  /* 0x00000004030c7825 */ /* 0x010fc800078e020c */
[----:B-----5:R-:W-:Y:S02]  /*0140*/  IMAD.WIDE R22, R0, 0x4, R22 ;  /* 0x0000000400167825 */ /* 0x020fe400078e0216 */
[----:B------:R-:W3:Y:S02]  /*0150*/  LDG.E.EL.128 R12, desc[UR4][R12.64] ;  /* 0x000000040c0c7981 */ /* 0x000ee4000c2e1d00 */
[C---:B0-----:R-:W-:Y:S02]  /*0160*/  IMAD.WIDE R20, R3.reuse, 0x4, R20 ;  /* 0x0000000403147825 */ /* 0x041fe400078e0214 */
[----:B------:R-:W3:Y:S02]  /*0170*/  LDG.E.128 R16, desc[UR4][R22.64+0x800] ;  /* 0x0008000416107981 */ /* 0x000ee4000c1e1d00 */
[----:B-1----:R-:W-:-:S04]  /*0180*/  IMAD.WIDE R24, R3, 0x4, R24 ;  /* 0x0000000403187825 */ /* 0x002fc800078e0218 */
[----:B--2---:R-:W-:Y:S01]  /*0190*/  FADD R6, R6, 9.9999997473787516356e-06 ;  /* 0x3727c5ac06067421 */ /* 0x004fe20000000000 */
[----:B------:R-:W-:Y:S01]  /*01a0*/  FADD R2, R4, 9.9999997473787516356e-06 ;  /* 0x3727c5ac04027421 */ /* 0x000fe20000000000 */
[----:B------:R-:W-:-:S03]  /*01b0*/  FADD R8, R5, 9.9999997473787516356e-06 ;  /* 0x3727c5ac05087421 */ /* 0x000fc60000000000 */
[----:B------:R-:W0:Y:S08]  /*01c0*/  MUFU.SQRT R26, R2 ;  /* 0x00000002001a7308 */ /* 0x000e300000002000 */
[----:B------:R-:W1:Y:S01]  /*01d0*/  MUFU.SQRT R6, R6 ;  /* 0x0000000600067308 */ /* 0x000e620000002000 */
[----:B0-----:R-:W-:-:S07]  /*01e0*/  FSETP.GT.AND P0, PT, R26, 8.50705917302346158658e+37, PT ;  /* 0x7e8000001a00780b */ /* 0x001fce0003f04000 */
[----:B------:R0:W2:Y:S01]  /*01f0*/  MUFU.SQRT R27, R8 ;  /* 0x00000008001b7308 */ /* 0x0000a20000002000 */
[----:B------:R-:W-:Y:S02]  /*0200*/  FSETP.GEU.AND P3, PT, R26, 1.175494350822287508e-38, PT ;  /* 0x008000001a00780b */ /* 0x000fe40003f6e000 */
[C---:B-1----:R-:W-:Y:S02]  /*0210*/  FSETP.GT.AND P2, PT, R6.reuse, 8.50705917302346158658e+37, PT ;  /* 0x7e8000000600780b */ /* 0x042fe40003f44000 */
[----:B------:R-:W-:Y:S01]  /*0220*/  FSETP.GEU.AND P5, PT, R6, 1.175494350822287508e-38, PT ;  /* 0x008000000600780b */ /* 0x000fe20003fae000 */
[----:B------:R-:W-:Y:S01]  /*0230*/  HFMA2.MMA R2, -RZ, RZ, 1.625, 0 ;  /* 0x3e800000ff027435 */ /* 0x000fe200000001ff */
[----:B0-----:R-:W4:Y:S01]  /*0240*/  LDG.E.128 R8, desc[UR4][R22.64] ;  /* 0x0000000416087981 */ /* 0x001f22000c1e1d00 */
[----:B------:R-:W-:Y:S01]  /*0250*/  @P0 FMUL R26, R26, 0.25 ;  /* 0x3e8000001a1a0820 */ /* 0x000fe20000400000 */
[----:B--2---:R-:W-:-:S05]  /*0260*/  FSETP.GT.AND P1, PT, R27, 8.50705917302346158658e+37, PT ;  /* 0x7e8000001b00780b */ /* 0x004fca0003f24000 */
[----:B------:R-:W-:Y:S01]  /*0270*/  @!P3 FMUL R26, R26, 16777216 ;  /* 0x4b8000001a1ab820 */ /* 0x000fe20000400000 */
[C---:B------:R-:W-:Y:S01]  /*0280*/  FSETP.GEU.AND P4, PT, R27.reuse, 1.175494350822287508e-38, PT ;  /* 0x008000001b00780b */ /* 0x040fe20003f8e000 */
[----:B------:R-:W-:Y:S02]  /*0290*/  @P2 FMUL R6, R6, 0.25 ;  /* 0x3e80000006062820 */ /* 0x000fe40000400000 */
[----:B------:R0:W1:Y:S01]  /*02a0*/  MUFU.RCP R5, R26 ;  /* 0x0000001a00057308 */ /* 0x0000620000001000 */
[----:B------:R-:W2:Y:S01]  /*02b0*/  LDG.E.EL.128 R20, desc[UR4][R20.64] ;  /* 0x0000000414147981 */ /* 0x000ea2000c2e1d00 */
[----:B------:R-:W-:Y:S02]  /*02c0*/  @!P5 FMUL R6, R6, 16777216 ;  /* 0x4b8000000606d820 */ /* 0x000fe40000400000 */
[----:B------:R-:W-:-:S04]  /*02d0*/  @P1 FMUL R27, R27, 0.25 ;  /* 0x3e8000001b1b1820 */ /* 0x000fc80000400000 */
[----:B------:R-:W5:Y:S02]  /*02e0*/  MUFU.RCP R6, R6 ;  /* 0x0000000600067308 */ /* 0x000f640000001000 */
[----:B------:R-:W-:Y:S01]  /*02f0*/  @!P4 FMUL R27, R27, 16777216 ;  /* 0x4b8000001b1bc820 */ /* 0x000fe20000400000 */
[----:B0-----:R-:W-:-:S05]  /*0300*/  FSEL R26, R2, 1, P0 ;  /* 0x3f800000021a7808 */ /* 0x001fca0000000000 */
[----:B------:R0:W-:Y:S01]  /*0310*/  MUFU.RCP R4, R27 ;  /* 0x0000001b00047308 */ /* 0x0001e20000001000 */
[----:B------:R-:W-:Y:S01]  /*0320*/  @!P3 FMUL R26, R26, 16777216 ;  /* 0x4b8000001a1ab820 */ /* 0x000fe20000400000 */
[----:B0-----:R-:W-:-:S03]  /*0330*/  FSEL R27, R2, 1, P2 ;  /* 0x3f800000021b7808 */ /* 0x001fc60001000000 */
[----:B-1----:R-:W-:Y:S02]  /*0340*/  FMUL R3, R5, R26 ;  /* 0x0000001a05037220 */ /* 0x002fe40000400000 */
[----:B------:R-:W-:-:S04]  /*0350*/  @!P5 FMUL R27, R27, 16777216 ;  /* 0x4b8000001b1bd820 */ /* 0x000fc80000400000 */
[----:B-----5:R-:W-:Y:S02]  /*0360*/  FMUL R5, R6, R27 ;  /* 0x0000001b06057220 */ /* 0x020fe40000400000 */
[----:B------:R-:W2:Y:S01]  /*0370*/  LDG.E.EL.128 R24, desc[UR4][R24.64] ;  /* 0x0000000418187981 */ /* 0x000ea2000c2e1d00 */
[----:B------:R-:W-:-:S04]  /*0380*/  FADD R7, R7, 9.9999997473787516356e-06 ;  /* 0x3727c5ac07077421 */ /* 0x000fc80000000000 */
[----:B------:R0:W1:Y:S01]  /*0390*/  MUFU.SQRT R28, R7 ;  /* 0x00000007001c7308 */ /* 0x0000620000002000 */
[----:B------:R-:W-:Y:S01]  /*03a0*/  FSEL R29, R2, 1, P1 ;  /* 0x3f800000021d7808 */ /* 0x000fe20000800000 */
[----:B0-----:R-:W0:Y:S01]  /*03b0*/  LDC.64 R6, c[0x0][0x238] ;  /* 0x00008e00ff067b82 */ /* 0x001e220000000a00 */
[C---:B-1----:R-:W-:Y:S02]  /*03c0*/  FSETP.GT.AND P0, PT, R28.reuse, 8.50705917302346158658e+37, PT ;  /* 0x7e8000001c00780b */ /* 0x042fe40003f04000 */
[----:B------:R-:W-:-:S11]  /*03d0*/  FSETP.GEU.AND P1, PT, R28, 1.175494350822287508e-38, PT ;  /* 0x008000001c00780b */ /* 0x000fd60003f2e000 */
[----:B------:R-:W-:-:S04]  /*03e0*/  @P0 FMUL R28, R28, 0.25 ;  /* 0x3e8000001c1c0820 */ /* 0x000fc80000400000 */
[----:B------:R-:W-:Y:S01]  /*03f0*/  @!P1 FMUL R28, R28, 16777216 ;  /* 0x4b8000001c1c9820 */ /* 0x000fe20000400000 */
[----:B------:R-:W-:-:S05]  /*0400*/  @!P4 FMUL R29, R29, 16777216 ;  /* 0x4b8000001d1dc820 */ /* 0x000fca0000400000 */
[----:B------:R-:W1:Y:S01]  /*0410*/  MUFU.RCP R28, R28 ;  /* 0x0000001c001c7308 */ /* 0x000e620000001000 */
[----:B------:R-:W-:Y:S01]  /*0420*/  FMUL R4, R4, R29 ;  /* 0x0000001d04047220 */ /* 0x000fe20000400000 */
[----:B------:R-:W-:-:S05]  /*0430*/  FSEL R29, R2, 1, P0 ;  /* 0x3f800000021d7808 */ /* 0x000fca0000000000 */
[----:B------:R-:W-:Y:S01]  /*0440*/  @!P1 FMUL R29, R29, 16777216 ;  /* 0x4b8000001d1d9820 */ /* 0x000fe20000400000 */
[----:B---3--:R-:W-:Y:S01]  /*0450*/  FADD R19, R19, -R15 ;  /* 0x8000000f13137221 */ /* 0x008fe20000000000 */
[----:B------:R-:W-:Y:S01]  /*0460*/  FADD R16, R16, -R12 ;  /* 0x8000000c10107221 */ /* 0x000fe20000000000 */
[----:B------:R-:W-:Y:S01]  /*0470*/  FADD R18, R18, -R14 ;  /* 0x8000000e12127221 */ /* 0x000fe20000000000 */
[----:B-1----:R-:W-:Y:S01]  /*0480*/  FMUL R2, R28, R29 ;  /* 0x0000001d1c027220 */ /* 0x002fe20000400000 */
[----:B------:R-:W-:Y:S01]  /*0490*/  FADD R17, R17, -R13 ;  /* 0x8000000d11117221 */ /* 0x000fe20000000000 */
[----:B----4-:R-:W-:Y:S01]  /*04a0*/  FADD R11, R11, -R15 ;  /* 0x8000000f0b0b7221 */ /* 0x010fe20000000000 */
[----:B------:R-:W-:Y:S01]  /*04b0*/  FADD R8, R8, -R12 ;  /* 0x8000000c08087221 */ /* 0x000fe20000000000 */
[----:B------:R-:W-:Y:S02]  /*04c0*/  FADD R12, R10, -R14 ;  /* 0x8000000e0a0c7221 */ /* 0x000fe40000000000 */
[C---:B------:R-:W-:Y:S01]  /*04d0*/  FMUL R10, R2.reuse, R11 ;  /* 0x0000000b020a7220 */ /* 0x040fe20000400000 */
[----:B------:R-:W-:Y:S01]  /*04e0*/  FMUL R2, R2, R19 ;  /* 0x0000001302027220 */ /* 0x000fe20000400000 */
[----:B------:R-:W-:Y:S01]  /*04f0*/  FADD R9, R9, -R13 ;  /* 0x8000000d09097221 */ /* 0x000fe20000000000 */
[C---:B------:R-:W-:Y:S01]  /*0500*/  FMUL R11, R5.reuse, R12 ;  /* 0x0000000c050b7220 */ /* 0x040fe20000400000 */
[----:B------:R-:W-:Y:S01]  /*0510*/  FMUL R5, R5, R18 ;  /* 0x0000001205057220 */ /* 0x000fe20000400000 */
[C---:B------:R-:W-:Y:S01]  /*0520*/  FMUL R15, R3.reuse, R8 ;  /* 0x00000008030f7220 */ /* 0x040fe20000400000 */
[C---:B------:R-:W-:Y:S01]  /*0530*/  FMUL R8, R4.reuse, R17 ;  /* 0x0000001104087220 */ /* 0x040fe20000400000 */
[----:B------:R-:W-:Y:S01]  /*0540*/  FMUL R13, R3, R16 ;  /* 0x00000010030d7220 */ /* 0x000fe20000400000 */
[----:B------:R-:W-:Y:S01]  /*0550*/  FMUL R12, R4, R9 ;  /* 0x00000009040c7220 */ /* 0x000fe20000400000 */
[----:B--2---:R-:W-:Y:S01]  /*0560*/  FFMA R2, R23, R2, R27 ;  /* 0x0000000217027223 */ /* 0x004fe2000000001b */
[----:B------:R-:W-:Y:S01]  /*0570*/  FFMA R5, R22, R5, R26 ;  /* 0x0000000516057223 */ /* 0x000fe2000000001a */
[----:B------:R-:W-:Y:S01]  /*0580*/  FFMA R8, R21, R8, R25 ;  /* 0x0000000815087223 */ /* 0x000fe20000000019 */
[----:B------:R-:W-:Y:S01]  /*0590*/  FFMA R10, R23, R10, R27 ;  /* 0x0000000a170a7223 */ /* 0x000fe2000000001b */
[C-C-:B------:R-:W-:Y:S01]  /*05a0*/  FFMA R3, R20.reuse, R15, R24.reuse ;  /* 0x0000000f14037223 */ /* 0x140fe20000000018 */
[----:B------:R-:W-:Y:S01]  /*05b0*/  FFMA R4, R20, R13, R24 ;  /* 0x0000000d14047223 */ /* 0x000fe20000000018 */
[----:B------:R-:W-:Y:S01]  /*05c0*/  FFMA R9, R21, R12, R25 ;  /* 0x0000000c15097223 */ /* 0x000fe20000000019 */
[----:B------:R-:W-:Y:S01]  /*05d0*/  FFMA R22, R22, R11, R26 ;  /* 0x0000000b16167223 */ /* 0x000fe2000000001a */
[----:B------:R-:W-:Y:S01]  /*05e0*/  FSETP.GEU.AND P6, PT, R2, RZ, PT ;  /* 0x000000ff0200720b */ /* 0x000fe20003fce000 */
[----:B0-----:R-:W-:Y:S01]  /*05f0*/  IMAD.WIDE R12, R0, 0x4, R6 ;  /* 0x00000004000c7825 */ /* 0x001fe200078e0206 */
[----:B------:R-:W-:-:S02]  /*0600*/  FSETP.GEU.AND P5, PT, R5, RZ, PT ;  /* 0x000000ff0500720b */ /* 0x000fc40003fae000 */
[----:B------:R-:W-:Y:S02]  /*0610*/  FSETP.GEU.AND P4, PT, R8, RZ, PT ;  /* 0x000000ff0800720b */ /* 0x000fe40003f8e000 */
[----:B------:R-:W-:Y:S02]  /*0620*/  FSETP.GEU.AND P3, PT, R10, RZ, PT ;  /* 0x000000ff0a00720b */ /* 0x000fe40003f6e000 */
[----:B------:R-:W-:Y:S02]  /*0630*/  SEL R7, R2, RZ, P6 ;  /* 0x000000ff02077207 */ /* 0x000fe40003000000 */
[----:B------:R-:W-:Y:S02]  /*0640*/  FSETP.GEU.AND P0, PT, R4, RZ, PT ;  /* 0x000000ff0400720b */ /* 0x000fe40003f0e000 */
[----:B------:R-:W-:Y:S02]  /*0650*/  FSETP.GEU.AND P2, PT, R22, RZ, PT ;  /* 0x000000ff1600720b */ /* 0x000fe40003f4e000 */
[----:B------:R-:W-:-:S02]  /*0660*/  FSETP.GEU.AND P1, PT, R9, RZ, PT ;  /* 0x000000ff0900720b */ /* 0x000fc40003f2e000 */
[----:B------:R-:W-:Y:S02]  /*0670*/  FSETP.GEU.AND P6, PT, R3, RZ, PT ;  /* 0x000000ff0300720b */ /* 0x000fe40003fce000 */
[----:B------:R-:W-:Y:S02]  /*0680*/  SEL R6, R5, RZ, P5 ;  /* 0x000000ff05067207 */ /* 0x000fe40002800000 */
[----:B------:R-:W-:Y:S02]  /*0690*/  SEL R5, R8, RZ, P4 ;  /* 0x000000ff08057207 */ /* 0x000fe40002000000 */
[----:B------:R-:W-:Y:S02]  /*06a0*/  SEL R11, R10, RZ, P3 ;  /* 0x000000ff0a0b7207 */ /* 0x000fe40001800000 */
[----:B------:R-:W-:Y:S02]  /*06b0*/  SEL R10, R22, RZ, P2 ;  /* 0x000000ff160a7207 */ /* 0x000fe40001000000 */
[----:B------:R-:W-:-:S02]  /*06c0*/  SEL R9, R9, RZ, P1 ;  /* 0x000000ff09097207 */ /* 0x000fc40000800000 */
[----:B------:R-:W-:Y:S02]  /*06d0*/  SEL R8, R3, RZ, P6 ;  /* 0x000000ff03087207 */ /* 0x000fe40003000000 */
[----:B------:R-:W-:-:S03]  /*06e0*/  SEL R4, R4, RZ, P0 ;  /* 0x000000ff04047207 */ /* 0x000fc60000000000 */
[----:B------:R-:W-:Y:S04]  /*06f0*/  STG.E.128 desc[UR4][R12.64], R8 ;  /* 0x000000080c007986 */ /* 0x000fe8000c101d04 */
[----:B------:R-:W-:Y:S01]  /*0700*/  STG.E.128 desc[UR4][R12.64+0x800], R4 ;  /* 0x000800040c007986 */ /* 0x000fe2000c101d04 */
[----:B------:R-:W-:Y:S05]  /*0710*/  EXIT ;  /* 0x000000000000794d */ /* 0x000fea0003800000 */
.L_x_0:
[----:B------:R-:W-:-:S00]  /*0720*/  BRA `(.L_x_0) ;  /* 0xfffffffc00fc7947 */ /* 0x000fc0000383ffff */
[----:B------:R-:W-:-:S00]  /*0730*/  NOP ;  /* 0x0000000000007918 */ /* 0x000fc00000000000 */
        /* <DEDUP_REMOVED lines=12> */
.L_x_1:


//--------------------- .nv.global.init           --------------------------
	.section	.nv.global.init,"aw",@progbits
.nv.global.init:
	.type		_$_str,@object
	.size		_$_str,(_$_str_$_2 - _$_str)
_$_str:
        /*0000*/ 	.byte	0x5f, 0x5f, 0x43, 0x55, 0x44, 0x41, 0x5f, 0x46, 0x54, 0x5a, 0x00
	.type		_$_str_$_2,@object
	.size		_$_str_$_2,(.L_1 - _$_str_$_2)
_$_str_$_2:
        /*000b*/ 	.byte	0x5f, 0x5f, 0x43, 0x55, 0x44, 0x41, 0x5f, 0x50, 0x52, 0x45, 0x43, 0x5f, 0x53, 0x51, 0x52, 0x54
        /*001b*/ 	.byte	0x00
.L_1:


//--------------------- .nv.constant0.triton_poi_fused__native_batch_norm_legit_no_training_relu_28 --------------------------
	.section	.nv.constant0.triton_poi_fused__native_batch_norm_legit_no_training_relu_28,"a",@progbits
	.sectionflags	@""
	.align	4
.nv.constant0.triton_poi_fused__native_batch_norm_legit_no_training_relu_28:
	.zero		580
